//
// Generated by NVIDIA NVVM Compiler
//
// Compiler Build ID: CL-36424714
// Cuda compilation tools, release 13.0, V13.0.88
// Based on NVVM 20.0.0
//

.version 9.0
.target sm_100
.address_size 64

	// .globl	_Z23vector_dot_product_cudaPiPKiS1_m
// _ZZ23vector_dot_product_cudaPiPKiS1_mE4temp has been demoted

.visible .entry _Z23vector_dot_product_cudaPiPKiS1_m(
	.param .u64 .ptr .align 1 _Z23vector_dot_product_cudaPiPKiS1_m_param_0,
	.param .u64 .ptr .align 1 _Z23vector_dot_product_cudaPiPKiS1_m_param_1,
	.param .u64 .ptr .align 1 _Z23vector_dot_product_cudaPiPKiS1_m_param_2,
	.param .u64 _Z23vector_dot_product_cudaPiPKiS1_m_param_3
)
{
	.reg .pred 	%p<4>;
	.reg .b32 	%r<87>;
	.reg .b64 	%rd<16>;
	// demoted variable
	.shared .align 4 .b8 _ZZ23vector_dot_product_cudaPiPKiS1_mE4temp[1024];
	ld.param.u64 	%rd4, [_Z23vector_dot_product_cudaPiPKiS1_m_param_0];
	ld.param.u64 	%rd5, [_Z23vector_dot_product_cudaPiPKiS1_m_param_1];
	ld.param.u64 	%rd6, [_Z23vector_dot_product_cudaPiPKiS1_m_param_2];
	ld.param.u64 	%rd7, [_Z23vector_dot_product_cudaPiPKiS1_m_param_3];
	mov.u32 	%r9, %ctaid.x;
	mov.u32 	%r10, %ntid.x;
	mov.u32 	%r1, %tid.x;
	mad.lo.s32 	%r11, %r9, %r10, %r1;
	cvt.u64.u32 	%rd1, %r11;
	setp.le.u64 	%p1, %rd7, %rd1;
	mov.b32 	%r84, 0;
	@%p1 bra 	$L__BB0_2;
	cvta.to.global.u64 	%rd8, %rd5;
	cvta.to.global.u64 	%rd9, %rd6;
	shl.b64 	%rd10, %rd1, 2;
	add.s64 	%rd11, %rd8, %rd10;
	ld.global.u32 	%r12, [%rd11];
	add.s64 	%rd12, %rd9, %rd10;
	ld.global.u32 	%r13, [%rd12];
	mul.lo.s32 	%r84, %r13, %r12;
$L__BB0_2:
	shl.b32 	%r14, %r1, 2;
	mov.u32 	%r15, _ZZ23vector_dot_product_cudaPiPKiS1_mE4temp;
	add.s32 	%r16, %r15, %r14;
	st.shared.u32 	[%r16], %r84;
	bar.sync 	0;
	setp.ne.s32 	%p2, %r1, 0;
	@%p2 bra 	$L__BB0_6;
	add.s32 	%r85, %r15, 64;
	mov.b32 	%r86, 0;
	mov.b64 	%rd15, 256;
$L__BB0_4:
	ld.shared.u32 	%r20, [%r85+-64];
	add.s32 	%r21, %r20, %r86;
	ld.shared.u32 	%r22, [%r85+-60];
	add.s32 	%r23, %r22, %r21;
	ld.shared.u32 	%r24, [%r85+-56];
	add.s32 	%r25, %r24, %r23;
	ld.shared.u32 	%r26, [%r85+-52];
	add.s32 	%r27, %r26, %r25;
	ld.shared.u32 	%r28, [%r85+-48];
	add.s32 	%r29, %r28, %r27;
	ld.shared.u32 	%r30, [%r85+-44];
	add.s32 	%r31, %r30, %r29;
	ld.shared.u32 	%r32, [%r85+-40];
	add.s32 	%r33, %r32, %r31;
	ld.shared.u32 	%r34, [%r85+-36];
	add.s32 	%r35, %r34, %r33;
	ld.shared.u32 	%r36, [%r85+-32];
	add.s32 	%r37, %r36, %r35;
	ld.shared.u32 	%r38, [%r85+-28];
	add.s32 	%r39, %r38, %r37;
	ld.shared.u32 	%r40, [%r85+-24];
	add.s32 	%r41, %r40, %r39;
	ld.shared.u32 	%r42, [%r85+-20];
	add.s32 	%r43, %r42, %r41;
	ld.shared.u32 	%r44, [%r85+-16];
	add.s32 	%r45, %r44, %r43;
	ld.shared.u32 	%r46, [%r85+-12];
	add.s32 	%r47, %r46, %r45;
	ld.shared.u32 	%r48, [%r85+-8];
	add.s32 	%r49, %r48, %r47;
	ld.shared.u32 	%r50, [%r85+-4];
	add.s32 	%r51, %r50, %r49;
	ld.shared.u32 	%r52, [%r85];
	add.s32 	%r53, %r52, %r51;
	ld.shared.u32 	%r54, [%r85+4];
	add.s32 	%r55, %r54, %r53;
	ld.shared.u32 	%r56, [%r85+8];
	add.s32 	%r57, %r56, %r55;
	ld.shared.u32 	%r58, [%r85+12];
	add.s32 	%r59, %r58, %r57;
	ld.shared.u32 	%r60, [%r85+16];
	add.s32 	%r61, %r60, %r59;
	ld.shared.u32 	%r62, [%r85+20];
	add.s32 	%r63, %r62, %r61;
	ld.shared.u32 	%r64, [%r85+24];
	add.s32 	%r65, %r64, %r63;
	ld.shared.u32 	%r66, [%r85+28];
	add.s32 	%r67, %r66, %r65;
	ld.shared.u32 	%r68, [%r85+32];
	add.s32 	%r69, %r68, %r67;
	ld.shared.u32 	%r70, [%r85+36];
	add.s32 	%r71, %r70, %r69;
	ld.shared.u32 	%r72, [%r85+40];
	add.s32 	%r73, %r72, %r71;
	ld.shared.u32 	%r74, [%r85+44];
	add.s32 	%r75, %r74, %r73;
	ld.shared.u32 	%r76, [%r85+48];
	add.s32 	%r77, %r76, %r75;
	ld.shared.u32 	%r78, [%r85+52];
	add.s32 	%r79, %r78, %r77;
	ld.shared.u32 	%r80, [%r85+56];
	add.s32 	%r81, %r80, %r79;
	ld.shared.u32 	%r82, [%r85+60];
	add.s32 	%r86, %r82, %r81;
	add.s64 	%rd15, %rd15, -32;
	add.s32 	%r85, %r85, 128;
	setp.ne.s64 	%p3, %rd15, 0;
	@%p3 bra 	$L__BB0_4;
	cvta.to.global.u64 	%rd14, %rd4;
	atom.global.add.u32 	%r83, [%rd14], %r86;
$L__BB0_6:
	ret;

}


// ===== COMPILED SASS (sm_100) =====

	.target	sm_100

	.elftype	@"ET_EXEC"


//--------------------- .note.nv.tkinfo           --------------------------
	.section	.note.nv.tkinfo,"",@"SHT_NOTE"
	.sectionflags	@"SHF_NOTE_NV_TKINFO"
	.tkinfo
        /*0018*/ 	.word	0x00000002
        /*0030*/ 	.string	""
        /*0030*/ 	.string	"ptxas"
        /*0030*/ 	.string	"Cuda compilation tools, release 13.0, V13.0.88"
        /*0030*/ 	.string	"Build cuda_13.0.r13.0/compiler.36424714_0"
        /*0030*/ 	.string	"-arch sm_100 -m 64 "



//--------------------- .note.nv.cuinfo           --------------------------
	.section	.note.nv.cuinfo,"",@"SHT_NOTE"
	.sectionflags	@"SHF_NOTE_NV_CUINFO"
        /*0018*/ 	.short	0x0002
        /*001a*/ 	.short	0x0064
        /*001c*/ 	.short	0x0082
	.zero		2


//--------------------- .nv.info                  --------------------------
	.section	.nv.info,"",@"SHT_CUDA_INFO"
	.align	4


	//----- nvinfo : EIATTR_REGCOUNT
	.align		4
        /*0000*/ 	.byte	0x04, 0x2f
        /*0002*/ 	.short	(.L_1 - .L_0)
	.align		4
.L_0:
        /*0004*/ 	.word	index@(_Z23vector_dot_product_cudaPiPKiS1_m)
        /*0008*/ 	.word	0x0000001e


	//----- nvinfo : EIATTR_FRAME_SIZE
	.align		4
.L_1:
        /*000c*/ 	.byte	0x04, 0x11
        /*000e*/ 	.short	(.L_3 - .L_2)
	.align		4
.L_2:
        /*0010*/ 	.word	index@(_Z23vector_dot_product_cudaPiPKiS1_m)
        /*0014*/ 	.word	0x00000000


	//----- nvinfo : EIATTR_MIN_STACK_SIZE
	.align		4
.L_3:
        /*0018*/ 	.byte	0x04, 0x12
        /*001a*/ 	.short	(.L_5 - .L_4)
	.align		4
.L_4:
        /*001c*/ 	.word	index@(_Z23vector_dot_product_cudaPiPKiS1_m)
        /*0020*/ 	.word	0x00000000
.L_5:


//--------------------- .nv.compat                --------------------------
	.section	.nv.compat,"",@"SHT_CUDA_COMPAT_INFO"
	.align	4
        /*0000*/ 	.byte	0x02, 0x09, 0x00, 0x00, 0x02, 0x02, 0x01, 0x00, 0x02, 0x05, 0x05, 0x00, 0x03, 0x07, 0x01, 0x01
        /*0010*/ 	.byte	0x02, 0x03, 0x00, 0x00, 0x02, 0x06, 0x01, 0x00, 0x04, 0x0b, 0x08, 0x00, 0x09, 0x00, 0x00, 0x00
        /*0020*/ 	.byte	0x00, 0x00, 0x00, 0x00


//--------------------- .nv.info._Z23vector_dot_product_cudaPiPKiS1_m --------------------------
	.section	.nv.info._Z23vector_dot_product_cudaPiPKiS1_m,"",@"SHT_CUDA_INFO"
	.sectionflags	@""
	.align	4


	//----- nvinfo : EIATTR_CUDA_API_VERSION
	.align		4
        /*0000*/ 	.byte	0x04, 0x37
        /*0002*/ 	.short	(.L_7 - .L_6)
.L_6:
        /*0004*/ 	.word	0x00000082


	//----- nvinfo : EIATTR_KPARAM_INFO
	.align		4
.L_7:
        /*0008*/ 	.byte	0x04, 0x17
        /*000a*/ 	.short	(.L_9 - .L_8)
.L_8:
        /*000c*/ 	.word	0x00000000
        /*0010*/ 	.short	0x0003
        /*0012*/ 	.short	0x0018
        /*0014*/ 	.byte	0x00, 0xf0, 0x21, 0x00


	//----- nvinfo : EIATTR_KPARAM_INFO
	.align		4
.L_9:
        /*0018*/ 	.byte	0x04, 0x17
        /*001a*/ 	.short	(.L_11 - .L_10)
.L_10:
        /*001c*/ 	.word	0x00000000
        /*0020*/ 	.short	0x0002
        /*0022*/ 	.short	0x0010
        /*0024*/ 	.byte	0x00, 0xf5, 0x21, 0x00


	//----- nvinfo : EIATTR_KPARAM_INFO
	.align		4
.L_11:
        /*0028*/ 	.byte	0x04, 0x17
        /*002a*/ 	.short	(.L_13 - .L_12)
.L_12:
        /*002c*/ 	.word	0x00000000
        /*0030*/ 	.short	0x0001
        /*0032*/ 	.short	0x0008
        /*0034*/ 	.byte	0x00, 0xf5, 0x21, 0x00


	//----- nvinfo : EIATTR_KPARAM_INFO
	.align		4
.L_13:
        /*0038*/ 	.byte	0x04, 0x17
        /*003a*/ 	.short	(.L_15 - .L_14)
.L_14:
        /*003c*/ 	.word	0x00000000
        /*0040*/ 	.short	0x0000
        /*0042*/ 	.short	0x0000
        /*0044*/ 	.byte	0x00, 0xf5, 0x21, 0x00


	//----- nvinfo : EIATTR_SPARSE_MMA_MASK
	.align		4
.L_15:
        /*0048*/ 	.byte	0x03, 0x50
        /*004a*/ 	.short	0x0000


	//----- nvinfo : EIATTR_MAXREG_COUNT
	.align		4
        /*004c*/ 	.byte	0x03, 0x1b
        /*004e*/ 	.short	0x00ff


	//----- nvinfo : EIATTR_NUM_BARRIERS
	.align		4
        /*0050*/ 	.byte	0x02, 0x4c
        /*0052*/ 	.byte	0x01
	.zero		1


	//----- nvinfo : EIATTR_MERCURY_ISA_VERSION
	.align		4
        /*0054*/ 	.byte	0x03, 0x5f
        /*0056*/ 	.short	0x0101


	//----- nvinfo : EIATTR_VRC_CTA_INIT_COUNT
	.align		4
        /*0058*/ 	.byte	0x02, 0x4a
	.zero		1
	.zero		1


	//----- nvinfo : EIATTR_EXIT_INSTR_OFFSETS
	.align		4
        /*005c*/ 	.byte	0x04, 0x1c
        /*005e*/ 	.short	(.L_17 - .L_16)


	//   ....[0]....
.L_16:
        /*0060*/ 	.word	0x000001c0


	//   ....[1]....
        /*0064*/ 	.word	0x00000410


	//----- nvinfo : EIATTR_CBANK_PARAM_SIZE
	.align		4
.L_17:
        /*0068*/ 	.byte	0x03, 0x19
        /*006a*/ 	.short	0x0020


	//----- nvinfo : EIATTR_PARAM_CBANK
	.align		4
        /*006c*/ 	.byte	0x04, 0x0a
        /*006e*/ 	.short	(.L_19 - .L_18)
	.align		4
.L_18:
        /*0070*/ 	.word	index@(.nv.constant0._Z23vector_dot_product_cudaPiPKiS1_m)
        /*0074*/ 	.short	0x0380
        /*0076*/ 	.short	0x0020


	//----- nvinfo : EIATTR_SW_WAR
	.align		4
.L_19:
        /*0078*/ 	.byte	0x04, 0x36
        /*007a*/ 	.short	(.L_21 - .L_20)
.L_20:
        /*007c*/ 	.word	0x00000008
.L_21:


//--------------------- .nv.callgraph             --------------------------
	.section	.nv.callgraph,"",@"SHT_CUDA_CALLGRAPH"
	.align	4
	.sectionentsize	8
	.align		4
        /*0000*/ 	.word	0x00000000
	.align		4
        /*0004*/ 	.word	0xffffffff
	.align		4
        /*0008*/ 	.word	0x00000000
	.align		4
        /*000c*/ 	.word	0xfffffffe
	.align		4
        /*0010*/ 	.word	0x00000000
	.align		4
        /*0014*/ 	.word	0xfffffffd
	.align		4
        /*0018*/ 	.word	0x00000000
	.align		4
        /*001c*/ 	.word	0xfffffffc


//--------------------- .text._Z23vector_dot_product_cudaPiPKiS1_m --------------------------
	.section	.text._Z23vector_dot_product_cudaPiPKiS1_m,"ax",@progbits
	.align	128
        .global         _Z23vector_dot_product_cudaPiPKiS1_m
        .type           _Z23vector_dot_product_cudaPiPKiS1_m,@function
        .size           _Z23vector_dot_product_cudaPiPKiS1_m,(.L_x_2 - _Z23vector_dot_product_cudaPiPKiS1_m)
        .other          _Z23vector_dot_product_cudaPiPKiS1_m,@"STO_CUDA_ENTRY STV_DEFAULT"
_Z23vector_dot_product_cudaPiPKiS1_m:
.text._Z23vector_dot_product_cudaPiPKiS1_m:
[----:B------:R-:W-:Y:S01]  /*0000*/  LDC R1, c[0x0][0x37c] ;  /* 0x0000df00ff017b82 */ /* 0x000fe20000000800 */
[----:B------:R-:W0:Y:S07]  /*0010*/  S2R R9, SR_TID.X ;  /* 0x0000000000097919 */ /* 0x000e2e0000002100 */
[----:B------:R-:W0:Y:S01]  /*0020*/  S2UR UR4, SR_CTAID.X ;  /* 0x00000000000479c3 */ /* 0x000e220000002500 */
[----:B------:R-:W1:Y:S07]  /*0030*/  LDCU.64 UR6, c[0x0][0x398] ;  /* 0x00007300ff0677ac */ /* 0x000e6e0008000a00 */
[----:B------:R-:W0:Y:S02]  /*0040*/  LDC R0, c[0x0][0x360] ;  /* 0x0000d800ff007b82 */ /* 0x000e240000000800 */
[----:B0-----:R-:W-:-:S05]  /*0050*/  IMAD R0, R0, UR4, R9 ;  /* 0x0000000400007c24 */ /* 0x001fca000f8e0209 */
[----:B-1----:R-:W-:-:S04]  /*0060*/  ISETP.GE.U32.AND P0, PT, R0, UR6, PT ;  /* 0x0000000600007c0c */ /* 0x002fc8000bf06070 */
[----:B------:R-:W-:Y:S01]  /*0070*/  ISETP.GE.U32.AND.EX P0, PT, RZ, UR7, PT, P0 ;  /* 0x00000007ff007c0c */ /* 0x000fe2000bf06100 */
[----:B------:R-:W0:-:S12]  /*0080*/  LDCU.64 UR6, c[0x0][0x358] ;  /* 0x00006b00ff0677ac */ /* 0x000e180008000a00 */
[----:B------:R-:W1:Y:S01]  /*0090*/  @!P0 LDC.64 R6, c[0x0][0x390] ;  /* 0x0000e400ff068b82 */ /* 0x000e620000000a00 */
[----:B------:R-:W-:Y:S01]  /*00a0*/  @!P0 IMAD.SHL.U32 R5, R0, 0x4, RZ ;  /* 0x0000000400058824 */ /* 0x000fe200078e00ff */
[----:B------:R-:W-:-:S06]  /*00b0*/  @!P0 SHF.R.U32.HI R0, RZ, 0x1e, R0 ;  /* 0x0000001eff008819 */ /* 0x000fcc0000011600 */
[----:B------:R-:W2:Y:S01]  /*00c0*/  @!P0 LDC.64 R2, c[0x0][0x388] ;  /* 0x0000e200ff028b82 */ /* 0x000ea20000000a00 */
[C---:B-1----:R-:W-:Y:S02]  /*00d0*/  @!P0 IADD3 R4, P2, PT, R5.reuse, R6, RZ ;  /* 0x0000000605048210 */ /* 0x042fe40007f5e0ff */
[----:B--2---:R-:W-:-:S03]  /*00e0*/  @!P0 IADD3 R2, P1, PT, R5, R2, RZ ;  /* 0x0000000205028210 */ /* 0x004fc60007f3e0ff */
[C---:B------:R-:W-:Y:S02]  /*00f0*/  @!P0 IMAD.X R5, R0.reuse, 0x1, R7, P2 ;  /* 0x0000000100058824 */ /* 0x040fe400010e0607 */
[----:B------:R-:W-:-:S04]  /*0100*/  @!P0 IMAD.X R3, R0, 0x1, R3, P1 ;  /* 0x0000000100038824 */ /* 0x000fc800008e0603 */
[----:B0-----:R-:W2:Y:S04]  /*0110*/  @!P0 LDG.E R5, desc[UR6][R4.64] ;  /* 0x0000000604058981 */ /* 0x001ea8000c1e1900 */
[----:B------:R-:W2:Y:S01]  /*0120*/  @!P0 LDG.E R2, desc[UR6][R2.64] ;  /* 0x0000000602028981 */ /* 0x000ea2000c1e1900 */
[----:B------:R-:W0:Y:S01]  /*0130*/  S2UR UR5, SR_CgaCtaId ;  /* 0x00000000000579c3 */ /* 0x000e220000008800 */
[----:B------:R-:W-:Y:S01]  /*0140*/  UMOV UR4, 0x400 ;  /* 0x0000040000047882 */ /* 0x000fe20000000000 */
[----:B------:R-:W-:Y:S01]  /*0150*/  IMAD.MOV.U32 R0, RZ, RZ, RZ ;  /* 0x000000ffff007224 */ /* 0x000fe200078e00ff */
[----:B0-----:R-:W-:-:S06]  /*0160*/  ULEA UR4, UR5, UR4, 0x18 ;  /* 0x0000000405047291 */ /* 0x001fcc000f8ec0ff */
[----:B------:R-:W-:Y:S01]  /*0170*/  LEA R7, R9, UR4, 0x2 ;  /* 0x0000000409077c11 */ /* 0x000fe2000f8e10ff */
[----:B--2---:R-:W-:-:S05]  /*0180*/  @!P0 IMAD R0, R2, R5, RZ ;  /* 0x0000000502008224 */ /* 0x004fca00078e02ff */
[----:B------:R0:W-:Y:S01]  /*0190*/  STS [R7], R0 ;  /* 0x0000000007007388 */ /* 0x0001e20000000800 */
[----:B------:R-:W-:Y:S01]  /*01a0*/  BAR.SYNC.DEFER_BLOCKING 0x0 ;  /* 0x0000000000007b1d */ /* 0x000fe20000010000 */
[----:B------:R-:W-:-:S13]  /*01b0*/  ISETP.NE.AND P0, PT, R9, RZ, PT ;  /* 0x000000ff0900720c */ /* 0x000fda0003f05270 */
[----:B0-----:R-:W-:Y:S05]  /*01c0*/  @P0 EXIT ;  /* 0x000000000000094d */ /* 0x001fea0003800000 */
[----:B------:R-:W-:Y:S01]  /*01d0*/  IMAD.MOV.U32 R5, RZ, RZ, RZ ;  /* 0x000000ffff057224 */ /* 0x000fe200078e00ff */
[----:B------:R-:W-:Y:S01]  /*01e0*/  UIADD3 UR5, UPT, UPT, UR4, 0x40, URZ ;  /* 0x0000004004057890 */ /* 0x000fe2000fffe0ff */
[----:B------:R-:W-:Y:S02]  /*01f0*/  UMOV UR8, 0x100 ;  /* 0x0000010000087882 */ /* 0x000fe40000000000 */
[----:B------:R-:W-:-:S09]  /*0200*/  UMOV UR4, URZ ;  /* 0x000000ff00047c82 */ /* 0x000fd20008000000 */
.L_x_0:
[----:B------:R-:W0:Y:S01]  /*0210*/  LDS.128 R24, [UR5+-0x40] ;  /* 0xffffc005ff187984 */ /* 0x000e220008000c00 */
[----:B------:R-:W-:-:S03]  /*0220*/  UIADD3 UR8, UP0, UPT, UR8, -0x20, URZ ;  /* 0xffffffe008087890 */ /* 0x000fc6000ff1e0ff */
[----:B------:R-:W1:Y:S01]  /*0230*/  LDS.128 R8, [UR5+-0x30] ;  /* 0xffffd005ff087984 */ /* 0x000e620008000c00 */
[----:B------:R-:W-:Y:S02]  /*0240*/  UIADD3.X UR4, UPT, UPT, UR4, -0x1, URZ, UP0, !UPT ;  /* 0xffffffff04047890 */ /* 0x000fe400087fe4ff */
[----:B------:R-:W-:Y:S01]  /*0250*/  UISETP.NE.U32.AND UP0, UPT, UR8, URZ, UPT ;  /* 0x000000ff0800728c */ /* 0x000fe2000bf05070 */
[----:B------:R-:W2:Y:S03]  /*0260*/  LDS.128 R12, [UR5+-0x20] ;  /* 0xffffe005ff0c7984 */ /* 0x000ea60008000c00 */
[----:B------:R-:W-:Y:S01]  /*0270*/  UISETP.NE.AND.EX UP0, UPT, UR4, URZ, UPT, UP0 ;  /* 0x000000ff0400728c */ /* 0x000fe2000bf05300 */
[----:B------:R-:W3:Y:S04]  /*0280*/  LDS.128 R16, [UR5+-0x10] ;  /* 0xfffff005ff107984 */ /* 0x000ee80008000c00 */
[----:B------:R-:W4:Y:S01]  /*0290*/  LDS.128 R20, [UR5] ;  /* 0x00000005ff147984 */ /* 0x000f220008000c00 */
[----:B0-----:R-:W-:-:S03]  /*02a0*/  IADD3 R24, PT, PT, R25, R24, R5 ;  /* 0x0000001819187210 */ /* 0x001fc60007ffe005 */
[----:B------:R-:W0:Y:S01]  /*02b0*/  LDS.128 R4, [UR5+0x10] ;  /* 0x00001005ff047984 */ /* 0x000e220008000c00 */
[----:B------:R-:W-:-:S04]  /*02c0*/  IADD3 R24, PT, PT, R27, R26, R24 ;  /* 0x0000001a1b187210 */ /* 0x000fc80007ffe018 */
[----:B-1----:R-:W-:Y:S02]  /*02d0*/  IADD3 R8, PT, PT, R9, R8, R24 ;  /* 0x0000000809087210 */ /* 0x002fe40007ffe018 */
[----:B------:R-:W1:Y:S02]  /*02e0*/  LDS.128 R24, [UR5+0x20] ;  /* 0x00002005ff187984 */ /* 0x000e640008000c00 */
[----:B------:R-:W-:-:S04]  /*02f0*/  IADD3 R8, PT, PT, R11, R10, R8 ;  /* 0x0000000a0b087210 */ /* 0x000fc80007ffe008 */
[----:B--2---:R-:W-:Y:S02]  /*0300*/  IADD3 R12, PT, PT, R13, R12, R8 ;  /* 0x0000000c0d0c7210 */ /* 0x004fe40007ffe008 */
[----:B------:R-:W2:Y:S01]  /*0310*/  LDS.128 R8, [UR5+0x30] ;  /* 0x00003005ff087984 */ /* 0x000ea20008000c00 */
[----:B------:R-:W-:Y:S01]  /*0320*/  UIADD3 UR5, UPT, UPT, UR5, 0x80, URZ ;  /* 0x0000008005057890 */ /* 0x000fe2000fffe0ff */
[----:B------:R-:W-:-:S04]  /*0330*/  IADD3 R12, PT, PT, R15, R14, R12 ;  /* 0x0000000e0f0c7210 */ /* 0x000fc80007ffe00c */
[----:B---3--:R-:W-:-:S04]  /*0340*/  IADD3 R12, PT, PT, R17, R16, R12 ;  /* 0x00000010110c7210 */ /* 0x008fc80007ffe00c */
[----:B------:R-:W-:-:S04]  /*0350*/  IADD3 R12, PT, PT, R19, R18, R12 ;  /* 0x00000012130c7210 */ /* 0x000fc80007ffe00c */
[----:B----4-:R-:W-:-:S04]  /*0360*/  IADD3 R12, PT, PT, R21, R20, R12 ;  /* 0x00000014150c7210 */ /* 0x010fc80007ffe00c */
[----:B------:R-:W-:-:S04]  /*0370*/  IADD3 R12, PT, PT, R23, R22, R12 ;  /* 0x00000016170c7210 */ /* 0x000fc80007ffe00c */
[----:B0-----:R-:W-:-:S04]  /*0380*/  IADD3 R4, PT, PT, R5, R4, R12 ;  /* 0x0000000405047210 */ /* 0x001fc80007ffe00c */
[----:B------:R-:W-:-:S04]  /*0390*/  IADD3 R4, PT, PT, R7, R6, R4 ;  /* 0x0000000607047210 */ /* 0x000fc80007ffe004 */
[----:B-1----:R-:W-:-:S04]  /*03a0*/  IADD3 R4, PT, PT, R25, R24, R4 ;  /* 0x0000001819047210 */ /* 0x002fc80007ffe004 */
[----:B------:R-:W-:-:S04]  /*03b0*/  IADD3 R4, PT, PT, R27, R26, R4 ;  /* 0x0000001a1b047210 */ /* 0x000fc80007ffe004 */
[----:B--2---:R-:W-:-:S04]  /*03c0*/  IADD3 R4, PT, PT, R9, R8, R4 ;  /* 0x0000000809047210 */ /* 0x004fc80007ffe004 */
[----:B------:R-:W-:Y:S01]  /*03d0*/  IADD3 R5, PT, PT, R11, R10, R4 ;  /* 0x0000000a0b057210 */ /* 0x000fe20007ffe004 */
[----:B------:R-:W-:Y:S06]  /*03e0*/  BRA.U UP0, `(.L_x_0) ;  /* 0xfffffffd00887547 */ /* 0x000fec000b83ffff */
[----:B------:R-:W0:Y:S02]  /*03f0*/  LDC.64 R2, c[0x0][0x380] ;  /* 0x0000e000ff027b82 */ /* 0x000e240000000a00 */
[----:B0-----:R-:W-:Y:S01]  /*0400*/  REDG.E.ADD.STRONG.GPU desc[UR6][R2.64], R5 ;  /* 0x000000050200798e */ /* 0x001fe2000c12e106 */
[----:B------:R-:W-:Y:S05]  /*0410*/  EXIT ;  /* 0x000000000000794d */ /* 0x000fea0003800000 */
.L_x_1:
[----:B------:R-:W-:-:S00]  /*0420*/  BRA `(.L_x_1) ;  /* 0xfffffffc00fc7947 */ /* 0x000fc0000383ffff */
[----:B------:R-:W-:-:S00]  /*0430*/  NOP ;  /* 0x0000000000007918 */ /* 0x000fc00000000000 */
        /* <DEDUP_REMOVED lines=12> */
.L_x_2:


//--------------------- .nv.shared._Z23vector_dot_product_cudaPiPKiS1_m --------------------------
	.section	.nv.shared._Z23vector_dot_product_cudaPiPKiS1_m,"aw",@nobits
	.sectionflags	@""
	.align	4
.nv.shared._Z23vector_dot_product_cudaPiPKiS1_m:
	.zero		2048


//--------------------- .nv.shared.reserved.0     --------------------------
	.section	.nv.shared.reserved.0,"aw",@nobits
	.weak		__nv_reservedSMEM_offset_0_alias
	.size		__nv_reservedSMEM_offset_0_alias, 0, 64
	.other		__nv_reservedSMEM_offset_0_alias,@"STO_CUDA_RESERVED_SHARED STV_DEFAULT"
__nv_reservedSMEM_offset_0_alias:
	.zero		0
	.zero		64


//--------------------- .nv.constant0._Z23vector_dot_product_cudaPiPKiS1_m --------------------------
	.section	.nv.constant0._Z23vector_dot_product_cudaPiPKiS1_m,"a",@progbits
	.sectionflags	@""
	.align	4
.nv.constant0._Z23vector_dot_product_cudaPiPKiS1_m:
	.zero		928


//--------------------- SYMBOLS --------------------------

	.type		.nv.reservedSmem.offset0,@object
	.size		.nv.reservedSmem.offset0,0x4
	.type		.nv.reservedSmem.cap,@object
	.size		.nv.reservedSmem.cap,0x4
